//
// Generated by NVIDIA NVVM Compiler
//
// Compiler Build ID: CL-36424714
// Cuda compilation tools, release 13.0, V13.0.88
// Based on NVVM 20.0.0
//

.version 9.0
.target sm_100
.address_size 64

	// .globl	_Z5helloPi

.visible .entry _Z5helloPi(
	.param .u64 .ptr .align 1 _Z5helloPi_param_0
)
{
	.reg .b32 	%r<2>;
	.reg .b64 	%rd<3>;

	ld.param.u64 	%rd1, [_Z5helloPi_param_0];
	cvta.to.global.u64 	%rd2, %rd1;
	mov.b32 	%r1, 43;
	st.global.u32 	[%rd2], %r1;
	ret;

}


// ===== COMPILED SASS (sm_100) =====

	.target	sm_100

	.elftype	@"ET_EXEC"


//--------------------- .note.nv.tkinfo           --------------------------
	.section	.note.nv.tkinfo,"",@"SHT_NOTE"
	.sectionflags	@"SHF_NOTE_NV_TKINFO"
	.tkinfo
        /*0018*/ 	.word	0x00000002
        /*0030*/ 	.string	""
        /*0030*/ 	.string	"ptxas"
        /*0030*/ 	.string	"Cuda compilation tools, release 13.0, V13.0.88"
        /*0030*/ 	.string	"Build cuda_13.0.r13.0/compiler.36424714_0"
        /*0030*/ 	.string	"-arch sm_100 -m 64 "



//--------------------- .note.nv.cuinfo           --------------------------
	.section	.note.nv.cuinfo,"",@"SHT_NOTE"
	.sectionflags	@"SHF_NOTE_NV_CUINFO"
        /*0018*/ 	.short	0x0002
        /*001a*/ 	.short	0x0064
        /*001c*/ 	.short	0x0082
	.zero		2


//--------------------- .nv.info                  --------------------------
	.section	.nv.info,"",@"SHT_CUDA_INFO"
	.align	4


	//----- nvinfo : EIATTR_REGCOUNT
	.align		4
        /*0000*/ 	.byte	0x04, 0x2f
        /*0002*/ 	.short	(.L_1 - .L_0)
	.align		4
.L_0:
        /*0004*/ 	.word	index@(_Z5helloPi)
        /*0008*/ 	.word	0x00000008


	//----- nvinfo : EIATTR_FRAME_SIZE
	.align		4
.L_1:
        /*000c*/ 	.byte	0x04, 0x11
        /*000e*/ 	.short	(.L_3 - .L_2)
	.align		4
.L_2:
        /*0010*/ 	.word	index@(_Z5helloPi)
        /*0014*/ 	.word	0x00000000


	//----- nvinfo : EIATTR_MIN_STACK_SIZE
	.align		4
.L_3:
        /*0018*/ 	.byte	0x04, 0x12
        /*001a*/ 	.short	(.L_5 - .L_4)
	.align		4
.L_4:
        /*001c*/ 	.word	index@(_Z5helloPi)
        /*0020*/ 	.word	0x00000000
.L_5:


//--------------------- .nv.compat                --------------------------
	.section	.nv.compat,"",@"SHT_CUDA_COMPAT_INFO"
	.align	4
        /*0000*/ 	.byte	0x02, 0x09, 0x00, 0x00, 0x02, 0x02, 0x01, 0x00, 0x02, 0x05, 0x05, 0x00, 0x03, 0x07, 0x01, 0x01
        /*0010*/ 	.byte	0x02, 0x03, 0x00, 0x00, 0x02, 0x06, 0x01, 0x00, 0x04, 0x0b, 0x08, 0x00, 0x09, 0x00, 0x00, 0x00
        /*0020*/ 	.byte	0x00, 0x00, 0x00, 0x00


//--------------------- .nv.info._Z5helloPi       --------------------------
	.section	.nv.info._Z5helloPi,"",@"SHT_CUDA_INFO"
	.sectionflags	@""
	.align	4


	//----- nvinfo : EIATTR_CUDA_API_VERSION
	.align		4
        /*0000*/ 	.byte	0x04, 0x37
        /*0002*/ 	.short	(.L_7 - .L_6)
.L_6:
        /*0004*/ 	.word	0x00000082


	//----- nvinfo : EIATTR_KPARAM_INFO
	.align		4
.L_7:
        /*0008*/ 	.byte	0x04, 0x17
        /*000a*/ 	.short	(.L_9 - .L_8)
.L_8:
        /*000c*/ 	.word	0x00000000
        /*0010*/ 	.short	0x0000
        /*0012*/ 	.short	0x0000
        /*0014*/ 	.byte	0x00, 0xf5, 0x21, 0x00


	//----- nvinfo : EIATTR_SPARSE_MMA_MASK
	.align		4
.L_9:
        /*0018*/ 	.byte	0x03, 0x50
        /*001a*/ 	.short	0x0000


	//----- nvinfo : EIATTR_MAXREG_COUNT
	.align		4
        /*001c*/ 	.byte	0x03, 0x1b
        /*001e*/ 	.short	0x00ff


	//----- nvinfo : EIATTR_MERCURY_ISA_VERSION
	.align		4
        /*0020*/ 	.byte	0x03, 0x5f
        /*0022*/ 	.short	0x0101


	//----- nvinfo : EIATTR_VRC_CTA_INIT_COUNT
	.align		4
        /*0024*/ 	.byte	0x02, 0x4a
	.zero		1
	.zero		1


	//----- nvinfo : EIATTR_EXIT_INSTR_OFFSETS
	.align		4
        /*0028*/ 	.byte	0x04, 0x1c
        /*002a*/ 	.short	(.L_11 - .L_10)


	//   ....[0]....
.L_10:
        /*002c*/ 	.word	0x00000050


	//----- nvinfo : EIATTR_CBANK_PARAM_SIZE
	.align		4
.L_11:
        /*0030*/ 	.byte	0x03, 0x19
        /*0032*/ 	.short	0x0008


	//----- nvinfo : EIATTR_PARAM_CBANK
	.align		4
        /*0034*/ 	.byte	0x04, 0x0a
        /*0036*/ 	.short	(.L_13 - .L_12)
	.align		4
.L_12:
        /*0038*/ 	.word	index@(.nv.constant0._Z5helloPi)
        /*003c*/ 	.short	0x0380
        /*003e*/ 	.short	0x0008


	//----- nvinfo : EIATTR_SW_WAR
	.align		4
.L_13:
        /*0040*/ 	.byte	0x04, 0x36
        /*0042*/ 	.short	(.L_15 - .L_14)
.L_14:
        /*0044*/ 	.word	0x00000008
.L_15:


//--------------------- .nv.callgraph             --------------------------
	.section	.nv.callgraph,"",@"SHT_CUDA_CALLGRAPH"
	.align	4
	.sectionentsize	8
	.align		4
        /*0000*/ 	.word	0x00000000
	.align		4
        /*0004*/ 	.word	0xffffffff
	.align		4
        /*0008*/ 	.word	0x00000000
	.align		4
        /*000c*/ 	.word	0xfffffffe
	.align		4
        /*0010*/ 	.word	0x00000000
	.align		4
        /*0014*/ 	.word	0xfffffffd
	.align		4
        /*0018*/ 	.word	0x00000000
	.align		4
        /*001c*/ 	.word	0xfffffffc


//--------------------- .text._Z5helloPi          --------------------------
	.section	.text._Z5helloPi,"ax",@progbits
	.align	128
        .global         _Z5helloPi
        .type           _Z5helloPi,@function
        .size           _Z5helloPi,(.L_x_1 - _Z5helloPi)
        .other          _Z5helloPi,@"STO_CUDA_ENTRY STV_DEFAULT"
_Z5helloPi:
.text._Z5helloPi:
[----:B------:R-:W-:Y:S08]  /*0000*/  LDC R1, c[0x0][0x37c] ;  /* 0x0000df00ff017b82 */ /* 0x000ff00000000800 */
[----:B------:R-:W0:Y:S01]  /*0010*/  LDC.64 R2, c[0x0][0x380] ;  /* 0x0000e000ff027b82 */ /* 0x000e220000000a00 */
[----:B------:R-:W0:Y:S01]  /*0020*/  LDCU.64 UR4, c[0x0][0x358] ;  /* 0x00006b00ff0477ac */ /* 0x000e220008000a00 */
[----:B------:R-:W-:-:S05]  /*0030*/  HFMA2 R5, -RZ, RZ, 0, 2.562999725341796875e-06 ;  /* 0x0000002bff057431 */ /* 0x000fca00000001ff */
[----:B0-----:R-:W-:Y:S01]  /*0040*/  STG.E desc[UR4][R2.64], R5 ;  /* 0x0000000502007986 */ /* 0x001fe2000c101904 */
[----:B------:R-:W-:Y:S05]  /*0050*/  EXIT ;  /* 0x000000000000794d */ /* 0x000fea0003800000 */
.L_x_0:
[----:B------:R-:W-:-:S00]  /*0060*/  BRA `(.L_x_0) ;  /* 0xfffffffc00fc7947 */ /* 0x000fc0000383ffff */
[----:B------:R-:W-:-:S00]  /*0070*/  NOP ;  /* 0x0000000000007918 */ /* 0x000fc00000000000 */
        /* <DEDUP_REMOVED lines=8> */
.L_x_1:


//--------------------- .nv.shared.reserved.0     --------------------------
	.section	.nv.shared.reserved.0,"aw",@nobits
	.weak		__nv_reservedSMEM_offset_0_alias
	.size		__nv_reservedSMEM_offset_0_alias, 0, 64
	.other		__nv_reservedSMEM_offset_0_alias,@"STO_CUDA_RESERVED_SHARED STV_DEFAULT"
__nv_reservedSMEM_offset_0_alias:
	.zero		0
	.zero		64


//--------------------- .nv.constant0._Z5helloPi  --------------------------
	.section	.nv.constant0._Z5helloPi,"a",@progbits
	.sectionflags	@""
	.align	4
.nv.constant0._Z5helloPi:
	.zero		904


//--------------------- SYMBOLS --------------------------

	.type		.nv.reservedSmem.offset0,@object
	.size		.nv.reservedSmem.offset0,0x4
